//
// Generated by NVIDIA NVVM Compiler
//
// Compiler Build ID: CL-36424714
// Cuda compilation tools, release 13.0, V13.0.88
// Based on NVVM 20.0.0
//

.version 9.0
.target sm_100
.address_size 64

	// .globl	_Z7cascadePfS_Ph

.visible .entry _Z7cascadePfS_Ph(
	.param .u64 .ptr .align 1 _Z7cascadePfS_Ph_param_0,
	.param .u64 .ptr .align 1 _Z7cascadePfS_Ph_param_1,
	.param .u64 .ptr .align 1 _Z7cascadePfS_Ph_param_2
)
{


	ret;

}


// ===== COMPILED SASS (sm_100) =====

	.target	sm_100

	.elftype	@"ET_EXEC"


//--------------------- .note.nv.tkinfo           --------------------------
	.section	.note.nv.tkinfo,"",@"SHT_NOTE"
	.sectionflags	@"SHF_NOTE_NV_TKINFO"
	.tkinfo
        /*0018*/ 	.word	0x00000002
        /*0030*/ 	.string	""
        /*0030*/ 	.string	"ptxas"
        /*0030*/ 	.string	"Cuda compilation tools, release 13.0, V13.0.88"
        /*0030*/ 	.string	"Build cuda_13.0.r13.0/compiler.36424714_0"
        /*0030*/ 	.string	"-arch sm_100 -m 64 "



//--------------------- .note.nv.cuinfo           --------------------------
	.section	.note.nv.cuinfo,"",@"SHT_NOTE"
	.sectionflags	@"SHF_NOTE_NV_CUINFO"
        /*0018*/ 	.short	0x0002
        /*001a*/ 	.short	0x0064
        /*001c*/ 	.short	0x0082
	.zero		2


//--------------------- .nv.info                  --------------------------
	.section	.nv.info,"",@"SHT_CUDA_INFO"
	.align	4


	//----- nvinfo : EIATTR_REGCOUNT
	.align		4
        /*0000*/ 	.byte	0x04, 0x2f
        /*0002*/ 	.short	(.L_1 - .L_0)
	.align		4
.L_0:
        /*0004*/ 	.word	index@(_Z7cascadePfS_Ph)
        /*0008*/ 	.word	0x00000004


	//----- nvinfo : EIATTR_FRAME_SIZE
	.align		4
.L_1:
        /*000c*/ 	.byte	0x04, 0x11
        /*000e*/ 	.short	(.L_3 - .L_2)
	.align		4
.L_2:
        /*0010*/ 	.word	index@(_Z7cascadePfS_Ph)
        /*0014*/ 	.word	0x00000000


	//----- nvinfo : EIATTR_MIN_STACK_SIZE
	.align		4
.L_3:
        /*0018*/ 	.byte	0x04, 0x12
        /*001a*/ 	.short	(.L_5 - .L_4)
	.align		4
.L_4:
        /*001c*/ 	.word	index@(_Z7cascadePfS_Ph)
        /*0020*/ 	.word	0x00000000
.L_5:


//--------------------- .nv.compat                --------------------------
	.section	.nv.compat,"",@"SHT_CUDA_COMPAT_INFO"
	.align	4
        /*0000*/ 	.byte	0x02, 0x09, 0x00, 0x00, 0x02, 0x02, 0x01, 0x00, 0x02, 0x05, 0x05, 0x00, 0x03, 0x07, 0x01, 0x01
        /*0010*/ 	.byte	0x02, 0x03, 0x00, 0x00, 0x02, 0x06, 0x01, 0x00, 0x04, 0x0b, 0x08, 0x00, 0x09, 0x00, 0x00, 0x00
        /*0020*/ 	.byte	0x00, 0x00, 0x00, 0x00


//--------------------- .nv.info._Z7cascadePfS_Ph --------------------------
	.section	.nv.info._Z7cascadePfS_Ph,"",@"SHT_CUDA_INFO"
	.sectionflags	@""
	.align	4


	//----- nvinfo : EIATTR_CUDA_API_VERSION
	.align		4
        /*0000*/ 	.byte	0x04, 0x37
        /*0002*/ 	.short	(.L_7 - .L_6)
.L_6:
        /*0004*/ 	.word	0x00000082


	//----- nvinfo : EIATTR_KPARAM_INFO
	.align		4
.L_7:
        /*0008*/ 	.byte	0x04, 0x17
        /*000a*/ 	.short	(.L_9 - .L_8)
.L_8:
        /*000c*/ 	.word	0x00000000
        /*0010*/ 	.short	0x0002
        /*0012*/ 	.short	0x0010
        /*0014*/ 	.byte	0x00, 0xf5, 0x21, 0x00


	//----- nvinfo : EIATTR_KPARAM_INFO
	.align		4
.L_9:
        /*0018*/ 	.byte	0x04, 0x17
        /*001a*/ 	.short	(.L_11 - .L_10)
.L_10:
        /*001c*/ 	.word	0x00000000
        /*0020*/ 	.short	0x0001
        /*0022*/ 	.short	0x0008
        /*0024*/ 	.byte	0x00, 0xf5, 0x21, 0x00


	//----- nvinfo : EIATTR_KPARAM_INFO
	.align		4
.L_11:
        /*0028*/ 	.byte	0x04, 0x17
        /*002a*/ 	.short	(.L_13 - .L_12)
.L_12:
        /*002c*/ 	.word	0x00000000
        /*0030*/ 	.short	0x0000
        /*0032*/ 	.short	0x0000
        /*0034*/ 	.byte	0x00, 0xf5, 0x21, 0x00


	//----- nvinfo : EIATTR_SPARSE_MMA_MASK
	.align		4
.L_13:
        /*0038*/ 	.byte	0x03, 0x50
        /*003a*/ 	.short	0x0000


	//----- nvinfo : EIATTR_MAXREG_COUNT
	.align		4
        /*003c*/ 	.byte	0x03, 0x1b
        /*003e*/ 	.short	0x00ff


	//----- nvinfo : EIATTR_MERCURY_ISA_VERSION
	.align		4
        /*0040*/ 	.byte	0x03, 0x5f
        /*0042*/ 	.short	0x0101


	//----- nvinfo : EIATTR_VRC_CTA_INIT_COUNT
	.align		4
        /*0044*/ 	.byte	0x02, 0x4a
	.zero		1
	.zero		1


	//----- nvinfo : EIATTR_EXIT_INSTR_OFFSETS
	.align		4
        /*0048*/ 	.byte	0x04, 0x1c
        /*004a*/ 	.short	(.L_15 - .L_14)


	//   ....[0]....
.L_14:
        /*004c*/ 	.word	0x00000010


	//----- nvinfo : EIATTR_CBANK_PARAM_SIZE
	.align		4
.L_15:
        /*0050*/ 	.byte	0x03, 0x19
        /*0052*/ 	.short	0x0018


	//----- nvinfo : EIATTR_PARAM_CBANK
	.align		4
        /*0054*/ 	.byte	0x04, 0x0a
        /*0056*/ 	.short	(.L_17 - .L_16)
	.align		4
.L_16:
        /*0058*/ 	.word	index@(.nv.constant0._Z7cascadePfS_Ph)
        /*005c*/ 	.short	0x0380
        /*005e*/ 	.short	0x0018


	//----- nvinfo : EIATTR_SW_WAR
	.align		4
.L_17:
        /*0060*/ 	.byte	0x04, 0x36
        /*0062*/ 	.short	(.L_19 - .L_18)
.L_18:
        /*0064*/ 	.word	0x00000008
.L_19:


//--------------------- .nv.callgraph             --------------------------
	.section	.nv.callgraph,"",@"SHT_CUDA_CALLGRAPH"
	.align	4
	.sectionentsize	8
	.align		4
        /*0000*/ 	.word	0x00000000
	.align		4
        /*0004*/ 	.word	0xffffffff
	.align		4
        /*0008*/ 	.word	0x00000000
	.align		4
        /*000c*/ 	.word	0xfffffffe
	.align		4
        /*0010*/ 	.word	0x00000000
	.align		4
        /*0014*/ 	.word	0xfffffffd
	.align		4
        /*0018*/ 	.word	0x00000000
	.align		4
        /*001c*/ 	.word	0xfffffffc


//--------------------- .text._Z7cascadePfS_Ph    --------------------------
	.section	.text._Z7cascadePfS_Ph,"ax",@progbits
	.align	128
        .global         _Z7cascadePfS_Ph
        .type           _Z7cascadePfS_Ph,@function
        .size           _Z7cascadePfS_Ph,(.L_x_1 - _Z7cascadePfS_Ph)
        .other          _Z7cascadePfS_Ph,@"STO_CUDA_ENTRY STV_DEFAULT"
_Z7cascadePfS_Ph:
.text._Z7cascadePfS_Ph:
[----:B------:R-:W-:Y:S01]  /*0000*/  LDC R1, c[0x0][0x37c] ;  /* 0x0000df00ff017b82 */ /* 0x000fe20000000800 */
[----:B------:R-:W-:Y:S05]  /*0010*/  EXIT ;  /* 0x000000000000794d */ /* 0x000fea0003800000 */
.L_x_0:
[----:B------:R-:W-:-:S00]  /*0020*/  BRA `(.L_x_0) ;  /* 0xfffffffc00fc7947 */ /* 0x000fc0000383ffff */
[----:B------:R-:W-:-:S00]  /*0030*/  NOP ;  /* 0x0000000000007918 */ /* 0x000fc00000000000 */
        /* <DEDUP_REMOVED lines=12> */
.L_x_1:


//--------------------- .nv.shared.reserved.0     --------------------------
	.section	.nv.shared.reserved.0,"aw",@nobits
	.weak		__nv_reservedSMEM_offset_0_alias
	.size		__nv_reservedSMEM_offset_0_alias, 0, 64
	.other		__nv_reservedSMEM_offset_0_alias,@"STO_CUDA_RESERVED_SHARED STV_DEFAULT"
__nv_reservedSMEM_offset_0_alias:
	.zero		0
	.zero		64


//--------------------- .nv.constant0._Z7cascadePfS_Ph --------------------------
	.section	.nv.constant0._Z7cascadePfS_Ph,"a",@progbits
	.sectionflags	@""
	.align	4
.nv.constant0._Z7cascadePfS_Ph:
	.zero		920


//--------------------- SYMBOLS --------------------------

	.type		.nv.reservedSmem.offset0,@object
	.size		.nv.reservedSmem.offset0,0x4
